//
// Generated by NVIDIA NVVM Compiler
//
// Compiler Build ID: CL-36424714
// Cuda compilation tools, release 13.0, V13.0.88
// Based on NVVM 20.0.0
//

.version 9.0
.target sm_100
.address_size 64

	// .globl	_Z6kernelPf

.visible .entry _Z6kernelPf(
	.param .u64 .ptr .align 1 _Z6kernelPf_param_0
)
{
	.reg .b32 	%r<2>;
	.reg .b32 	%f<2>;
	.reg .b64 	%rd<5>;

	ld.param.u64 	%rd1, [_Z6kernelPf_param_0];
	cvta.to.global.u64 	%rd2, %rd1;
	mov.u32 	%r1, %tid.x;
	cvt.rn.f32.u32 	%f1, %r1;
	mul.wide.u32 	%rd3, %r1, 4;
	add.s64 	%rd4, %rd2, %rd3;
	st.global.f32 	[%rd4], %f1;
	ret;

}


// ===== COMPILED SASS (sm_100) =====

	.target	sm_100

	.elftype	@"ET_EXEC"


//--------------------- .note.nv.tkinfo           --------------------------
	.section	.note.nv.tkinfo,"",@"SHT_NOTE"
	.sectionflags	@"SHF_NOTE_NV_TKINFO"
	.tkinfo
        /*0018*/ 	.word	0x00000002
        /*0030*/ 	.string	""
        /*0030*/ 	.string	"ptxas"
        /*0030*/ 	.string	"Cuda compilation tools, release 13.0, V13.0.88"
        /*0030*/ 	.string	"Build cuda_13.0.r13.0/compiler.36424714_0"
        /*0030*/ 	.string	"-arch sm_100 -m 64 "



//--------------------- .note.nv.cuinfo           --------------------------
	.section	.note.nv.cuinfo,"",@"SHT_NOTE"
	.sectionflags	@"SHF_NOTE_NV_CUINFO"
        /*0018*/ 	.short	0x0002
        /*001a*/ 	.short	0x0064
        /*001c*/ 	.short	0x0082
	.zero		2


//--------------------- .nv.info                  --------------------------
	.section	.nv.info,"",@"SHT_CUDA_INFO"
	.align	4


	//----- nvinfo : EIATTR_REGCOUNT
	.align		4
        /*0000*/ 	.byte	0x04, 0x2f
        /*0002*/ 	.short	(.L_1 - .L_0)
	.align		4
.L_0:
        /*0004*/ 	.word	index@(_Z6kernelPf)
        /*0008*/ 	.word	0x00000008


	//----- nvinfo : EIATTR_FRAME_SIZE
	.align		4
.L_1:
        /*000c*/ 	.byte	0x04, 0x11
        /*000e*/ 	.short	(.L_3 - .L_2)
	.align		4
.L_2:
        /*0010*/ 	.word	index@(_Z6kernelPf)
        /*0014*/ 	.word	0x00000000


	//----- nvinfo : EIATTR_MIN_STACK_SIZE
	.align		4
.L_3:
        /*0018*/ 	.byte	0x04, 0x12
        /*001a*/ 	.short	(.L_5 - .L_4)
	.align		4
.L_4:
        /*001c*/ 	.word	index@(_Z6kernelPf)
        /*0020*/ 	.word	0x00000000
.L_5:


//--------------------- .nv.compat                --------------------------
	.section	.nv.compat,"",@"SHT_CUDA_COMPAT_INFO"
	.align	4
        /*0000*/ 	.byte	0x02, 0x09, 0x00, 0x00, 0x02, 0x02, 0x01, 0x00, 0x02, 0x05, 0x05, 0x00, 0x03, 0x07, 0x01, 0x01
        /*0010*/ 	.byte	0x02, 0x03, 0x00, 0x00, 0x02, 0x06, 0x01, 0x00, 0x04, 0x0b, 0x08, 0x00, 0x09, 0x00, 0x00, 0x00
        /*0020*/ 	.byte	0x00, 0x00, 0x00, 0x00


//--------------------- .nv.info._Z6kernelPf      --------------------------
	.section	.nv.info._Z6kernelPf,"",@"SHT_CUDA_INFO"
	.sectionflags	@""
	.align	4


	//----- nvinfo : EIATTR_CUDA_API_VERSION
	.align		4
        /*0000*/ 	.byte	0x04, 0x37
        /*0002*/ 	.short	(.L_7 - .L_6)
.L_6:
        /*0004*/ 	.word	0x00000082


	//----- nvinfo : EIATTR_KPARAM_INFO
	.align		4
.L_7:
        /*0008*/ 	.byte	0x04, 0x17
        /*000a*/ 	.short	(.L_9 - .L_8)
.L_8:
        /*000c*/ 	.word	0x00000000
        /*0010*/ 	.short	0x0000
        /*0012*/ 	.short	0x0000
        /*0014*/ 	.byte	0x00, 0xf5, 0x21, 0x00


	//----- nvinfo : EIATTR_SPARSE_MMA_MASK
	.align		4
.L_9:
        /*0018*/ 	.byte	0x03, 0x50
        /*001a*/ 	.short	0x0000


	//----- nvinfo : EIATTR_MAXREG_COUNT
	.align		4
        /*001c*/ 	.byte	0x03, 0x1b
        /*001e*/ 	.short	0x00ff


	//----- nvinfo : EIATTR_MERCURY_ISA_VERSION
	.align		4
        /*0020*/ 	.byte	0x03, 0x5f
        /*0022*/ 	.short	0x0101


	//----- nvinfo : EIATTR_VRC_CTA_INIT_COUNT
	.align		4
        /*0024*/ 	.byte	0x02, 0x4a
	.zero		1
	.zero		1


	//----- nvinfo : EIATTR_EXIT_INSTR_OFFSETS
	.align		4
        /*0028*/ 	.byte	0x04, 0x1c
        /*002a*/ 	.short	(.L_11 - .L_10)


	//   ....[0]....
.L_10:
        /*002c*/ 	.word	0x00000070


	//----- nvinfo : EIATTR_CBANK_PARAM_SIZE
	.align		4
.L_11:
        /*0030*/ 	.byte	0x03, 0x19
        /*0032*/ 	.short	0x0008


	//----- nvinfo : EIATTR_PARAM_CBANK
	.align		4
        /*0034*/ 	.byte	0x04, 0x0a
        /*0036*/ 	.short	(.L_13 - .L_12)
	.align		4
.L_12:
        /*0038*/ 	.word	index@(.nv.constant0._Z6kernelPf)
        /*003c*/ 	.short	0x0380
        /*003e*/ 	.short	0x0008


	//----- nvinfo : EIATTR_SW_WAR
	.align		4
.L_13:
        /*0040*/ 	.byte	0x04, 0x36
        /*0042*/ 	.short	(.L_15 - .L_14)
.L_14:
        /*0044*/ 	.word	0x00000008
.L_15:


//--------------------- .nv.callgraph             --------------------------
	.section	.nv.callgraph,"",@"SHT_CUDA_CALLGRAPH"
	.align	4
	.sectionentsize	8
	.align		4
        /*0000*/ 	.word	0x00000000
	.align		4
        /*0004*/ 	.word	0xffffffff
	.align		4
        /*0008*/ 	.word	0x00000000
	.align		4
        /*000c*/ 	.word	0xfffffffe
	.align		4
        /*0010*/ 	.word	0x00000000
	.align		4
        /*0014*/ 	.word	0xfffffffd
	.align		4
        /*0018*/ 	.word	0x00000000
	.align		4
        /*001c*/ 	.word	0xfffffffc


//--------------------- .text._Z6kernelPf         --------------------------
	.section	.text._Z6kernelPf,"ax",@progbits
	.align	128
        .global         _Z6kernelPf
        .type           _Z6kernelPf,@function
        .size           _Z6kernelPf,(.L_x_1 - _Z6kernelPf)
        .other          _Z6kernelPf,@"STO_CUDA_ENTRY STV_DEFAULT"
_Z6kernelPf:
.text._Z6kernelPf:
[----:B------:R-:W-:Y:S01]  /*0000*/  LDC R1, c[0x0][0x37c] ;  /* 0x0000df00ff017b82 */ /* 0x000fe20000000800 */
[----:B------:R-:W0:Y:S07]  /*0010*/  S2R R5, SR_TID.X ;  /* 0x0000000000057919 */ /* 0x000e2e0000002100 */
[----:B------:R-:W0:Y:S01]  /*0020*/  LDC.64 R2, c[0x0][0x380] ;  /* 0x0000e000ff027b82 */ /* 0x000e220000000a00 */
[----:B------:R-:W1:Y:S01]  /*0030*/  LDCU.64 UR4, c[0x0][0x358] ;  /* 0x00006b00ff0477ac */ /* 0x000e620008000a00 */
[----:B0-----:R-:W-:Y:S01]  /*0040*/  IMAD.WIDE.U32 R2, R5, 0x4, R2 ;  /* 0x0000000405027825 */ /* 0x001fe200078e0002 */
[----:B------:R-:W-:-:S05]  /*0050*/  I2FP.F32.U32 R5, R5 ;  /* 0x0000000500057245 */ /* 0x000fca0000201000 */
[----:B-1----:R-:W-:Y:S01]  /*0060*/  STG.E desc[UR4][R2.64], R5 ;  /* 0x0000000502007986 */ /* 0x002fe2000c101904 */
[----:B------:R-:W-:Y:S05]  /*0070*/  EXIT ;  /* 0x000000000000794d */ /* 0x000fea0003800000 */
.L_x_0:
[----:B------:R-:W-:-:S00]  /*0080*/  BRA `(.L_x_0) ;  /* 0xfffffffc00fc7947 */ /* 0x000fc0000383ffff */
[----:B------:R-:W-:-:S00]  /*0090*/  NOP ;  /* 0x0000000000007918 */ /* 0x000fc00000000000 */
        /* <DEDUP_REMOVED lines=14> */
.L_x_1:


//--------------------- .nv.shared.reserved.0     --------------------------
	.section	.nv.shared.reserved.0,"aw",@nobits
	.weak		__nv_reservedSMEM_offset_0_alias
	.size		__nv_reservedSMEM_offset_0_alias, 0, 64
	.other		__nv_reservedSMEM_offset_0_alias,@"STO_CUDA_RESERVED_SHARED STV_DEFAULT"
__nv_reservedSMEM_offset_0_alias:
	.zero		0
	.zero		64


//--------------------- .nv.constant0._Z6kernelPf --------------------------
	.section	.nv.constant0._Z6kernelPf,"a",@progbits
	.sectionflags	@""
	.align	4
.nv.constant0._Z6kernelPf:
	.zero		904


//--------------------- SYMBOLS --------------------------

	.type		.nv.reservedSmem.offset0,@object
	.size		.nv.reservedSmem.offset0,0x4
